//
// Generated by NVIDIA NVVM Compiler
//
// Compiler Build ID: CL-36424714
// Cuda compilation tools, release 13.0, V13.0.88
// Based on NVVM 20.0.0
//

.version 9.0
.target sm_100
.address_size 64

	// .globl	_Z24unrolledWarpReduceKernelPiS_x
// _ZZ24unrolledWarpReduceKernelPiS_xE11shared_data has been demoted

.visible .entry _Z24unrolledWarpReduceKernelPiS_x(
	.param .u64 .ptr .align 1 _Z24unrolledWarpReduceKernelPiS_x_param_0,
	.param .u64 .ptr .align 1 _Z24unrolledWarpReduceKernelPiS_x_param_1,
	.param .u64 _Z24unrolledWarpReduceKernelPiS_x_param_2
)
{
	.reg .pred 	%p<14>;
	.reg .b32 	%r<39>;
	.reg .b64 	%rd<15>;
	// demoted variable
	.shared .align 4 .b8 _ZZ24unrolledWarpReduceKernelPiS_xE11shared_data[4096];
	ld.param.u64 	%rd6, [_Z24unrolledWarpReduceKernelPiS_x_param_0];
	ld.param.u64 	%rd4, [_Z24unrolledWarpReduceKernelPiS_x_param_1];
	ld.param.u64 	%rd5, [_Z24unrolledWarpReduceKernelPiS_x_param_2];
	cvta.to.global.u64 	%rd1, %rd6;
	mov.u32 	%r1, %tid.x;
	mov.u32 	%r2, %ctaid.x;
	mov.u32 	%r38, %ntid.x;
	mul.lo.s32 	%r13, %r38, %r2;
	shl.b32 	%r14, %r13, 1;
	add.s32 	%r15, %r14, %r1;
	cvt.u64.u32 	%rd2, %r15;
	setp.le.u64 	%p1, %rd5, %rd2;
	mov.b32 	%r37, 0;
	@%p1 bra 	$L__BB0_2;
	shl.b64 	%rd7, %rd2, 2;
	add.s64 	%rd8, %rd1, %rd7;
	ld.global.u32 	%r37, [%rd8];
$L__BB0_2:
	cvt.u64.u32 	%rd9, %r38;
	add.s64 	%rd3, %rd2, %rd9;
	setp.ge.u64 	%p2, %rd3, %rd5;
	@%p2 bra 	$L__BB0_4;
	shl.b64 	%rd10, %rd3, 2;
	add.s64 	%rd11, %rd1, %rd10;
	ld.global.u32 	%r16, [%rd11];
	add.s32 	%r37, %r16, %r37;
$L__BB0_4:
	shl.b32 	%r17, %r1, 2;
	mov.u32 	%r18, _ZZ24unrolledWarpReduceKernelPiS_xE11shared_data;
	add.s32 	%r8, %r18, %r17;
	st.shared.u32 	[%r8], %r37;
	bar.sync 	0;
	setp.lt.u32 	%p3, %r38, 66;
	@%p3 bra 	$L__BB0_8;
$L__BB0_5:
	shr.u32 	%r10, %r38, 1;
	setp.ge.u32 	%p4, %r1, %r10;
	@%p4 bra 	$L__BB0_7;
	shl.b32 	%r19, %r10, 2;
	add.s32 	%r20, %r8, %r19;
	ld.shared.u32 	%r21, [%r20];
	ld.shared.u32 	%r22, [%r8];
	add.s32 	%r23, %r22, %r21;
	st.shared.u32 	[%r8], %r23;
$L__BB0_7:
	bar.sync 	0;
	setp.gt.u32 	%p5, %r38, 131;
	mov.u32 	%r38, %r10;
	@%p5 bra 	$L__BB0_5;
$L__BB0_8:
	setp.gt.u32 	%p6, %r1, 32;
	@%p6 bra 	$L__BB0_11;
	ld.shared.u32 	%r24, [%r8];
	shfl.sync.down.b32	%r25|%p7, %r24, 32, 31, -1;
	add.s32 	%r26, %r25, %r24;
	shfl.sync.down.b32	%r27|%p8, %r26, 16, 31, -1;
	add.s32 	%r28, %r26, %r27;
	shfl.sync.down.b32	%r29|%p9, %r28, 8, 31, -1;
	add.s32 	%r30, %r28, %r29;
	shfl.sync.down.b32	%r31|%p10, %r30, 4, 31, -1;
	add.s32 	%r32, %r30, %r31;
	shfl.sync.down.b32	%r33|%p11, %r32, 2, 31, -1;
	add.s32 	%r34, %r32, %r33;
	shfl.sync.down.b32	%r35|%p12, %r34, 1, 31, -1;
	add.s32 	%r11, %r34, %r35;
	setp.ne.s32 	%p13, %r1, 0;
	@%p13 bra 	$L__BB0_11;
	cvta.to.global.u64 	%rd12, %rd4;
	mul.wide.u32 	%rd13, %r2, 4;
	add.s64 	%rd14, %rd12, %rd13;
	st.global.u32 	[%rd14], %r11;
$L__BB0_11:
	ret;

}


// ===== COMPILED SASS (sm_100) =====

	.target	sm_100

	.elftype	@"ET_EXEC"


//--------------------- .note.nv.tkinfo           --------------------------
	.section	.note.nv.tkinfo,"",@"SHT_NOTE"
	.sectionflags	@"SHF_NOTE_NV_TKINFO"
	.tkinfo
        /*0018*/ 	.word	0x00000002
        /*0030*/ 	.string	""
        /*0030*/ 	.string	"ptxas"
        /*0030*/ 	.string	"Cuda compilation tools, release 13.0, V13.0.88"
        /*0030*/ 	.string	"Build cuda_13.0.r13.0/compiler.36424714_0"
        /*0030*/ 	.string	"-arch sm_100 -m 64 "



//--------------------- .note.nv.cuinfo           --------------------------
	.section	.note.nv.cuinfo,"",@"SHT_NOTE"
	.sectionflags	@"SHF_NOTE_NV_CUINFO"
        /*0018*/ 	.short	0x0002
        /*001a*/ 	.short	0x0064
        /*001c*/ 	.short	0x0082
	.zero		2


//--------------------- .nv.info                  --------------------------
	.section	.nv.info,"",@"SHT_CUDA_INFO"
	.align	4


	//----- nvinfo : EIATTR_REGCOUNT
	.align		4
        /*0000*/ 	.byte	0x04, 0x2f
        /*0002*/ 	.short	(.L_1 - .L_0)
	.align		4
.L_0:
        /*0004*/ 	.word	index@(_Z24unrolledWarpReduceKernelPiS_x)
        /*0008*/ 	.word	0x00000010


	//----- nvinfo : EIATTR_FRAME_SIZE
	.align		4
.L_1:
        /*000c*/ 	.byte	0x04, 0x11
        /*000e*/ 	.short	(.L_3 - .L_2)
	.align		4
.L_2:
        /*0010*/ 	.word	index@(_Z24unrolledWarpReduceKernelPiS_x)
        /*0014*/ 	.word	0x00000000


	//----- nvinfo : EIATTR_MIN_STACK_SIZE
	.align		4
.L_3:
        /*0018*/ 	.byte	0x04, 0x12
        /*001a*/ 	.short	(.L_5 - .L_4)
	.align		4
.L_4:
        /*001c*/ 	.word	index@(_Z24unrolledWarpReduceKernelPiS_x)
        /*0020*/ 	.word	0x00000000
.L_5:


//--------------------- .nv.compat                --------------------------
	.section	.nv.compat,"",@"SHT_CUDA_COMPAT_INFO"
	.align	4
        /*0000*/ 	.byte	0x02, 0x09, 0x00, 0x00, 0x02, 0x02, 0x01, 0x00, 0x02, 0x05, 0x05, 0x00, 0x03, 0x07, 0x01, 0x01
        /*0010*/ 	.byte	0x02, 0x03, 0x00, 0x00, 0x02, 0x06, 0x01, 0x00, 0x04, 0x0b, 0x08, 0x00, 0x09, 0x00, 0x00, 0x00
        /*0020*/ 	.byte	0x00, 0x00, 0x00, 0x00


//--------------------- .nv.info._Z24unrolledWarpReduceKernelPiS_x --------------------------
	.section	.nv.info._Z24unrolledWarpReduceKernelPiS_x,"",@"SHT_CUDA_INFO"
	.sectionflags	@""
	.align	4


	//----- nvinfo : EIATTR_CUDA_API_VERSION
	.align		4
        /*0000*/ 	.byte	0x04, 0x37
        /*0002*/ 	.short	(.L_7 - .L_6)
.L_6:
        /*0004*/ 	.word	0x00000082


	//----- nvinfo : EIATTR_KPARAM_INFO
	.align		4
.L_7:
        /*0008*/ 	.byte	0x04, 0x17
        /*000a*/ 	.short	(.L_9 - .L_8)
.L_8:
        /*000c*/ 	.word	0x00000000
        /*0010*/ 	.short	0x0002
        /*0012*/ 	.short	0x0010
        /*0014*/ 	.byte	0x00, 0xf0, 0x21, 0x00


	//----- nvinfo : EIATTR_KPARAM_INFO
	.align		4
.L_9:
        /*0018*/ 	.byte	0x04, 0x17
        /*001a*/ 	.short	(.L_11 - .L_10)
.L_10:
        /*001c*/ 	.word	0x00000000
        /*0020*/ 	.short	0x0001
        /*0022*/ 	.short	0x0008
        /*0024*/ 	.byte	0x00, 0xf5, 0x21, 0x00


	//----- nvinfo : EIATTR_KPARAM_INFO
	.align		4
.L_11:
        /*0028*/ 	.byte	0x04, 0x17
        /*002a*/ 	.short	(.L_13 - .L_12)
.L_12:
        /*002c*/ 	.word	0x00000000
        /*0030*/ 	.short	0x0000
        /*0032*/ 	.short	0x0000
        /*0034*/ 	.byte	0x00, 0xf5, 0x21, 0x00


	//----- nvinfo : EIATTR_SPARSE_MMA_MASK
	.align		4
.L_13:
        /*0038*/ 	.byte	0x03, 0x50
        /*003a*/ 	.short	0x0000


	//----- nvinfo : EIATTR_MAXREG_COUNT
	.align		4
        /*003c*/ 	.byte	0x03, 0x1b
        /*003e*/ 	.short	0x00ff


	//----- nvinfo : EIATTR_NUM_BARRIERS
	.align		4
        /*0040*/ 	.byte	0x02, 0x4c
        /*0042*/ 	.byte	0x01
	.zero		1


	//----- nvinfo : EIATTR_MERCURY_ISA_VERSION
	.align		4
        /*0044*/ 	.byte	0x03, 0x5f
        /*0046*/ 	.short	0x0101


	//----- nvinfo : EIATTR_COOP_GROUP_MASK_REGIDS
	.align		4
        /*0048*/ 	.byte	0x04, 0x29
        /*004a*/ 	.short	(.L_15 - .L_14)


	//   ....[0]....
.L_14:
        /*004c*/ 	.word	0xffffffff


	//   ....[1]....
        /*0050*/ 	.word	0xffffffff


	//   ....[2]....
        /*0054*/ 	.word	0xffffffff


	//   ....[3]....
        /*0058*/ 	.word	0xffffffff


	//   ....[4]....
        /*005c*/ 	.word	0xffffffff


	//   ....[5]....
        /*0060*/ 	.word	0xffffffff


	//----- nvinfo : EIATTR_COOP_GROUP_INSTR_OFFSETS
	.align		4
.L_15:
        /*0064*/ 	.byte	0x04, 0x28
        /*0066*/ 	.short	(.L_17 - .L_16)


	//   ....[0]....
.L_16:
        /*0068*/ 	.word	0x00000310


	//   ....[1]....
        /*006c*/ 	.word	0x00000330


	//   ....[2]....
        /*0070*/ 	.word	0x00000350


	//   ....[3]....
        /*0074*/ 	.word	0x00000370


	//   ....[4]....
        /*0078*/ 	.word	0x00000390


	//   ....[5]....
        /*007c*/ 	.word	0x000003b0


	//----- nvinfo : EIATTR_VRC_CTA_INIT_COUNT
	.align		4
.L_17:
        /*0080*/ 	.byte	0x02, 0x4a
	.zero		1
	.zero		1


	//----- nvinfo : EIATTR_EXIT_INSTR_OFFSETS
	.align		4
        /*0084*/ 	.byte	0x04, 0x1c
        /*0086*/ 	.short	(.L_19 - .L_18)


	//   ....[0]....
.L_18:
        /*0088*/ 	.word	0x000002d0


	//   ....[1]....
        /*008c*/ 	.word	0x000003c0


	//   ....[2]....
        /*0090*/ 	.word	0x00000410


	//----- nvinfo : EIATTR_CBANK_PARAM_SIZE
	.align		4
.L_19:
        /*0094*/ 	.byte	0x03, 0x19
        /*0096*/ 	.short	0x0018


	//----- nvinfo : EIATTR_PARAM_CBANK
	.align		4
        /*0098*/ 	.byte	0x04, 0x0a
        /*009a*/ 	.short	(.L_21 - .L_20)
	.align		4
.L_20:
        /*009c*/ 	.word	index@(.nv.constant0._Z24unrolledWarpReduceKernelPiS_x)
        /*00a0*/ 	.short	0x0380
        /*00a2*/ 	.short	0x0018


	//----- nvinfo : EIATTR_SW_WAR
	.align		4
.L_21:
        /*00a4*/ 	.byte	0x04, 0x36
        /*00a6*/ 	.short	(.L_23 - .L_22)
.L_22:
        /*00a8*/ 	.word	0x00000008
.L_23:


//--------------------- .nv.callgraph             --------------------------
	.section	.nv.callgraph,"",@"SHT_CUDA_CALLGRAPH"
	.align	4
	.sectionentsize	8
	.align		4
        /*0000*/ 	.word	0x00000000
	.align		4
        /*0004*/ 	.word	0xffffffff
	.align		4
        /*0008*/ 	.word	0x00000000
	.align		4
        /*000c*/ 	.word	0xfffffffe
	.align		4
        /*0010*/ 	.word	0x00000000
	.align		4
        /*0014*/ 	.word	0xfffffffd
	.align		4
        /*0018*/ 	.word	0x00000000
	.align		4
        /*001c*/ 	.word	0xfffffffc


//--------------------- .text._Z24unrolledWarpReduceKernelPiS_x --------------------------
	.section	.text._Z24unrolledWarpReduceKernelPiS_x,"ax",@progbits
	.align	128
        .global         _Z24unrolledWarpReduceKernelPiS_x
        .type           _Z24unrolledWarpReduceKernelPiS_x,@function
        .size           _Z24unrolledWarpReduceKernelPiS_x,(.L_x_3 - _Z24unrolledWarpReduceKernelPiS_x)
        .other          _Z24unrolledWarpReduceKernelPiS_x,@"STO_CUDA_ENTRY STV_DEFAULT"
_Z24unrolledWarpReduceKernelPiS_x:
.text._Z24unrolledWarpReduceKernelPiS_x:
[----:B------:R-:W-:Y:S01]  /*0000*/  LDC R1, c[0x0][0x37c] ;  /* 0x0000df00ff017b82 */ /* 0x000fe20000000800 */
[----:B------:R-:W0:Y:S01]  /*0010*/  S2R R0, SR_CTAID.X ;  /* 0x0000000000007919 */ /* 0x000e220000002500 */
[----:B------:R-:W1:Y:S01]  /*0020*/  LDCU UR4, c[0x0][0x360] ;  /* 0x00006c00ff0477ac */ /* 0x000e620008000800 */
[----:B------:R-:W2:Y:S01]  /*0030*/  S2R R2, SR_TID.X ;  /* 0x0000000000027919 */ /* 0x000ea20000002100 */
[----:B------:R-:W3:Y:S01]  /*0040*/  LDCU.64 UR6, c[0x0][0x390] ;  /* 0x00007200ff0677ac */ /* 0x000ee20008000a00 */
[----:B-1----:R-:W-:Y:S02]  /*0050*/  IMAD.U32 R8, RZ, RZ, UR4 ;  /* 0x00000004ff087e24 */ /* 0x002fe4000f8e00ff */
[----:B0-----:R-:W-:-:S04]  /*0060*/  IMAD R3, R0, UR4, RZ ;  /* 0x0000000400037c24 */ /* 0x001fc8000f8e02ff */
[----:B--2---:R-:W-:-:S05]  /*0070*/  IMAD R3, R3, 0x2, R2 ;  /* 0x0000000203037824 */ /* 0x004fca00078e0202 */
[C---:B------:R-:W-:Y:S02]  /*0080*/  IADD3 R7, P2, PT, R3.reuse, R8, RZ ;  /* 0x0000000803077210 */ /* 0x040fe40007f5e0ff */
[----:B---3--:R-:W-:Y:S02]  /*0090*/  ISETP.GE.U32.AND P1, PT, R3, UR6, PT ;  /* 0x0000000603007c0c */ /* 0x008fe4000bf26070 */
[----:B------:R-:W-:Y:S01]  /*00a0*/  ISETP.GE.U32.AND P0, PT, R7, UR6, PT ;  /* 0x0000000607007c0c */ /* 0x000fe2000bf06070 */
[----:B------:R-:W-:Y:S01]  /*00b0*/  IMAD.X R10, RZ, RZ, RZ, P2 ;  /* 0x000000ffff0a7224 */ /* 0x000fe200010e06ff */
[----:B------:R-:W-:-:S04]  /*00c0*/  ISETP.GE.U32.AND.EX P1, PT, RZ, UR7, PT, P1 ;  /* 0x00000007ff007c0c */ /* 0x000fc8000bf26110 */
[----:B------:R-:W-:Y:S01]  /*00d0*/  ISETP.GE.U32.AND.EX P0, PT, R10, UR7, PT, P0 ;  /* 0x000000070a007c0c */ /* 0x000fe2000bf06100 */
[----:B------:R-:W0:Y:S08]  /*00e0*/  LDCU.64 UR6, c[0x0][0x358] ;  /* 0x00006b00ff0677ac */ /* 0x000e300008000a00 */
[----:B------:R-:W1:Y:S08]  /*00f0*/  @!P1 LDC.64 R4, c[0x0][0x380] ;  /* 0x0000e000ff049b82 */ /* 0x000e700000000a00 */
[----:B------:R-:W2:Y:S01]  /*0100*/  @!P0 LDC.64 R12, c[0x0][0x380] ;  /* 0x0000e000ff0c8b82 */ /* 0x000ea20000000a00 */
[----:B-1----:R-:W-:-:S04]  /*0110*/  @!P1 LEA R4, P2, R3, R4, 0x2 ;  /* 0x0000000403049211 */ /* 0x002fc800078410ff */
[----:B------:R-:W-:Y:S01]  /*0120*/  @!P1 LEA.HI.X R5, R3, R5, RZ, 0x2, P2 ;  /* 0x0000000503059211 */ /* 0x000fe200010f14ff */
[----:B------:R-:W-:Y:S01]  /*0130*/  IMAD.MOV.U32 R3, RZ, RZ, RZ ;  /* 0x000000ffff037224 */ /* 0x000fe200078e00ff */
[----:B--2---:R-:W-:-:S05]  /*0140*/  @!P0 LEA R6, P3, R7, R12, 0x2 ;  /* 0x0000000c07068211 */ /* 0x004fca00078610ff */
[----:B0-----:R-:W2:Y:S01]  /*0150*/  @!P1 LDG.E R3, desc[UR6][R4.64] ;  /* 0x0000000604039981 */ /* 0x001ea2000c1e1900 */
[----:B------:R-:W-:-:S05]  /*0160*/  @!P0 LEA.HI.X R7, R7, R13, R10, 0x2, P3 ;  /* 0x0000000d07078211 */ /* 0x000fca00018f140a */
[----:B------:R-:W2:Y:S01]  /*0170*/  @!P0 LDG.E R6, desc[UR6][R6.64] ;  /* 0x0000000606068981 */ /* 0x000ea2000c1e1900 */
[----:B------:R-:W0:Y:S01]  /*0180*/  S2UR UR5, SR_CgaCtaId ;  /* 0x00000000000579c3 */ /* 0x000e220000008800 */
[----:B------:R-:W-:Y:S01]  /*0190*/  UMOV UR4, 0x400 ;  /* 0x0000040000047882 */ /* 0x000fe20000000000 */
[----:B------:R-:W-:Y:S02]  /*01a0*/  ISETP.GE.U32.AND P1, PT, R8, 0x42, PT ;  /* 0x000000420800780c */ /* 0x000fe40003f26070 */
[----:B------:R-:W-:Y:S01]  /*01b0*/  ISETP.GT.U32.AND P2, PT, R2, 0x20, PT ;  /* 0x000000200200780c */ /* 0x000fe20003f44070 */
[----:B0-----:R-:W-:-:S06]  /*01c0*/  ULEA UR4, UR5, UR4, 0x18 ;  /* 0x0000000405047291 */ /* 0x001fcc000f8ec0ff */
[----:B------:R-:W-:Y:S01]  /*01d0*/  LEA R10, R2, UR4, 0x2 ;  /* 0x00000004020a7c11 */ /* 0x000fe2000f8e10ff */
[----:B--2---:R-:W-:-:S05]  /*01e0*/  @!P0 IMAD.IADD R3, R3, 0x1, R6 ;  /* 0x0000000103038824 */ /* 0x004fca00078e0206 */
[----:B------:R0:W-:Y:S01]  /*01f0*/  STS [R10], R3 ;  /* 0x000000030a007388 */ /* 0x0001e20000000800 */
[----:B------:R-:W-:Y:S06]  /*0200*/  BAR.SYNC.DEFER_BLOCKING 0x0 ;  /* 0x0000000000007b1d */ /* 0x000fec0000010000 */
[----:B------:R-:W-:Y:S05]  /*0210*/  @!P1 BRA `(.L_x_0) ;  /* 0x00000000002c9947 */ /* 0x000fea0003800000 */
.L_x_1:
[----:B------:R-:W-:-:S04]  /*0220*/  SHF.R.U32.HI R7, RZ, 0x1, R8 ;  /* 0x00000001ff077819 */ /* 0x000fc80000011608 */
[----:B------:R-:W-:-:S13]  /*0230*/  ISETP.GE.U32.AND P0, PT, R2, R7, PT ;  /* 0x000000070200720c */ /* 0x000fda0003f06070 */
[----:B0-----:R-:W-:Y:S01]  /*0240*/  @!P0 IMAD R3, R7, 0x4, R10 ;  /* 0x0000000407038824 */ /* 0x001fe200078e020a */
[----:B------:R-:W-:Y:S05]  /*0250*/  @!P0 LDS R4, [R10] ;  /* 0x000000000a048984 */ /* 0x000fea0000000800 */
[----:B------:R-:W0:Y:S02]  /*0260*/  @!P0 LDS R3, [R3] ;  /* 0x0000000003038984 */ /* 0x000e240000000800 */
[----:B0-----:R-:W-:-:S05]  /*0270*/  @!P0 IMAD.IADD R5, R3, 0x1, R4 ;  /* 0x0000000103058824 */ /* 0x001fca00078e0204 */
[----:B------:R1:W-:Y:S01]  /*0280*/  @!P0 STS [R10], R5 ;  /* 0x000000050a008388 */ /* 0x0003e20000000800 */
[----:B------:R-:W-:Y:S01]  /*0290*/  BAR.SYNC.DEFER_BLOCKING 0x0 ;  /* 0x0000000000007b1d */ /* 0x000fe20000010000 */
[----:B------:R-:W-:Y:S02]  /*02a0*/  ISETP.GT.U32.AND P0, PT, R8, 0x83, PT ;  /* 0x000000830800780c */ /* 0x000fe40003f04070 */
[----:B------:R-:W-:-:S11]  /*02b0*/  MOV R8, R7 ;  /* 0x0000000700087202 */ /* 0x000fd60000000f00 */
[----:B-1----:R-:W-:Y:S05]  /*02c0*/  @P0 BRA `(.L_x_1) ;  /* 0xfffffffc00d40947 */ /* 0x002fea000383ffff */
.L_x_0:
[----:B------:R-:W-:Y:S05]  /*02d0*/  @P2 EXIT ;  /* 0x000000000000294d */ /* 0x000fea0003800000 */
[----:B0-----:R-:W0:Y:S01]  /*02e0*/  LDS R10, [R10] ;  /* 0x000000000a0a7984 */ /* 0x001e220000000800 */
[----:B------:R-:W-:Y:S01]  /*02f0*/  IMAD.MOV.U32 R9, RZ, RZ, 0x20 ;  /* 0x00000020ff097424 */ /* 0x000fe200078e00ff */
[----:B------:R-:W-:-:S04]  /*0300*/  ISETP.NE.AND P0, PT, R2, RZ, PT ;  /* 0x000000ff0200720c */ /* 0x000fc80003f05270 */
[----:B0-----:R-:W0:Y:S02]  /*0310*/  SHFL.DOWN PT, R3, R10, R9, 0x1f ;  /* 0x08001f090a037589 */ /* 0x001e2400000e0000 */
[----:B0-----:R-:W-:-:S05]  /*0320*/  IMAD.IADD R3, R10, 0x1, R3 ;  /* 0x000000010a037824 */ /* 0x001fca00078e0203 */
[----:B------:R-:W0:Y:S02]  /*0330*/  SHFL.DOWN PT, R4, R3, 0x10, 0x1f ;  /* 0x0a001f0003047f89 */ /* 0x000e2400000e0000 */
[----:B0-----:R-:W-:-:S05]  /*0340*/  IMAD.IADD R4, R3, 0x1, R4 ;  /* 0x0000000103047824 */ /* 0x001fca00078e0204 */
[----:B------:R-:W0:Y:S02]  /*0350*/  SHFL.DOWN PT, R5, R4, 0x8, 0x1f ;  /* 0x09001f0004057f89 */ /* 0x000e2400000e0000 */
[----:B0-----:R-:W-:-:S05]  /*0360*/  IMAD.IADD R5, R4, 0x1, R5 ;  /* 0x0000000104057824 */ /* 0x001fca00078e0205 */
[----:B------:R-:W0:Y:S02]  /*0370*/  SHFL.DOWN PT, R6, R5, 0x4, 0x1f ;  /* 0x08801f0005067f89 */ /* 0x000e2400000e0000 */
[----:B0-----:R-:W-:-:S05]  /*0380*/  IADD3 R6, PT, PT, R5, R6, RZ ;  /* 0x0000000605067210 */ /* 0x001fca0007ffe0ff */
[----:B------:R-:W0:Y:S02]  /*0390*/  SHFL.DOWN PT, R7, R6, 0x2, 0x1f ;  /* 0x08401f0006077f89 */ /* 0x000e2400000e0000 */
[----:B0-----:R-:W-:-:S05]  /*03a0*/  IMAD.IADD R7, R6, 0x1, R7 ;  /* 0x0000000106077824 */ /* 0x001fca00078e0207 */
[----:B------:R0:W1:Y:S01]  /*03b0*/  SHFL.DOWN PT, R8, R7, 0x1, 0x1f ;  /* 0x08201f0007087f89 */ /* 0x00006200000e0000 */
[----:B------:R-:W-:Y:S05]  /*03c0*/  @P0 EXIT ;  /* 0x000000000000094d */ /* 0x000fea0003800000 */
[----:B------:R-:W2:Y:S01]  /*03d0*/  LDC.64 R2, c[0x0][0x388] ;  /* 0x0000e200ff027b82 */ /* 0x000ea20000000a00 */
[----:B01----:R-:W-:Y:S02]  /*03e0*/  IMAD.IADD R7, R7, 0x1, R8 ;  /* 0x0000000107077824 */ /* 0x003fe400078e0208 */
[----:B--2---:R-:W-:-:S05]  /*03f0*/  IMAD.WIDE.U32 R2, R0, 0x4, R2 ;  /* 0x0000000400027825 */ /* 0x004fca00078e0002 */
[----:B------:R-:W-:Y:S01]  /*0400*/  STG.E desc[UR6][R2.64], R7 ;  /* 0x0000000702007986 */ /* 0x000fe2000c101906 */
[----:B------:R-:W-:Y:S05]  /*0410*/  EXIT ;  /* 0x000000000000794d */ /* 0x000fea0003800000 */
.L_x_2:
[----:B------:R-:W-:-:S00]  /*0420*/  BRA `(.L_x_2) ;  /* 0xfffffffc00fc7947 */ /* 0x000fc0000383ffff */
[----:B------:R-:W-:-:S00]  /*0430*/  NOP ;  /* 0x0000000000007918 */ /* 0x000fc00000000000 */
        /* <DEDUP_REMOVED lines=12> */
.L_x_3:


//--------------------- .nv.shared._Z24unrolledWarpReduceKernelPiS_x --------------------------
	.section	.nv.shared._Z24unrolledWarpReduceKernelPiS_x,"aw",@nobits
	.sectionflags	@""
	.align	4
.nv.shared._Z24unrolledWarpReduceKernelPiS_x:
	.zero		5120


//--------------------- .nv.shared.reserved.0     --------------------------
	.section	.nv.shared.reserved.0,"aw",@nobits
	.weak		__nv_reservedSMEM_offset_0_alias
	.size		__nv_reservedSMEM_offset_0_alias, 0, 64
	.other		__nv_reservedSMEM_offset_0_alias,@"STO_CUDA_RESERVED_SHARED STV_DEFAULT"
__nv_reservedSMEM_offset_0_alias:
	.zero		0
	.zero		64


//--------------------- .nv.constant0._Z24unrolledWarpReduceKernelPiS_x --------------------------
	.section	.nv.constant0._Z24unrolledWarpReduceKernelPiS_x,"a",@progbits
	.sectionflags	@""
	.align	4
.nv.constant0._Z24unrolledWarpReduceKernelPiS_x:
	.zero		920


//--------------------- SYMBOLS --------------------------

	.type		.nv.reservedSmem.offset0,@object
	.size		.nv.reservedSmem.offset0,0x4
	.type		.nv.reservedSmem.cap,@object
	.size		.nv.reservedSmem.cap,0x4
